	.headerflags	@"EF_CUDA_TEXMODE_UNIFIED EF_CUDA_64BIT_ADDRESS EF_CUDA_ACCELERATORS EF_CUDA_SM90 EF_CUDA_VIRTUAL_SM(EF_CUDA_SM90)"
	.elftype	@"ET_EXEC"


//--------------------- .nv.info                  --------------------------
	.section	.nv.info,"",@"SHT_CUDA_INFO"
	.align	4


	//----- nvinfo : EIATTR_REGCOUNT
	.align		4
        /*0000*/ 	.byte	0x04, 0x2f
        /*0002*/ 	.short	(.L_3 - .L_2)
	.align		4
.L_2:
        /*0004*/ 	.word	index@(triton_poi_fused__native_batch_norm_legit_no_training_relu_51)
        /*0008*/ 	.word	0x00000020


	//----- nvinfo : EIATTR_MIN_STACK_SIZE
	.align		4
.L_3:
        /*000c*/ 	.byte	0x04, 0x12
        /*000e*/ 	.short	(.L_5 - .L_4)
	.align		4
.L_4:
        /*0010*/ 	.word	index@(triton_poi_fused__native_batch_norm_legit_no_training_relu_51)
        /*0014*/ 	.word	0x00000000


	//----- nvinfo : EIATTR_FRAME_SIZE
	.align		4
.L_5:
        /*0018*/ 	.byte	0x04, 0x11
        /*001a*/ 	.short	(.L_7 - .L_6)
	.align		4
.L_6:
        /*001c*/ 	.word	index@(triton_poi_fused__native_batch_norm_legit_no_training_relu_51)
        /*0020*/ 	.word	0x00000000


	//----- nvinfo : EIATTR_MIN_STACK_SIZE
	.align		4
.L_7:
        /*0024*/ 	.byte	0x04, 0x12
        /*0026*/ 	.short	(.L_9 - .L_8)
	.align		4
.L_8:
        /*0028*/ 	.word	index@(triton_poi_fused__native_batch_norm_legit_no_training_relu_51)
        /*002c*/ 	.word	0x00000000
.L_9:


//--------------------- .nv.info.triton_poi_fused__native_batch_norm_legit_no_training_relu_51 --------------------------
	.section	.nv.info.triton_poi_fused__native_batch_norm_legit_no_training_relu_51,"",@"SHT_CUDA_INFO"
	.sectionflags	@""
	.align	4


	//----- nvinfo : EIATTR_CUDA_API_VERSION
	.align		4
        /*0000*/ 	.byte	0x04, 0x37
        /*0002*/ 	.short	(.L_11 - .L_10)
.L_10:
        /*0004*/ 	.word	0x0000007c


	//----- nvinfo : EIATTR_KPARAM_INFO
	.align		4
.L_11:
        /*0008*/ 	.byte	0x04, 0x17
        /*000a*/ 	.short	(.L_13 - .L_12)
.L_12:
        /*000c*/ 	.word	0x00000000
        /*0010*/ 	.short	0x0007
        /*0012*/ 	.short	0x0034
        /*0014*/ 	.byte	0x00, 0xf0, 0x11, 0x00


	//----- nvinfo : EIATTR_KPARAM_INFO
	.align		4
.L_13:
        /*0018*/ 	.byte	0x04, 0x17
        /*001a*/ 	.short	(.L_15 - .L_14)
.L_14:
        /*001c*/ 	.word	0x00000000
        /*0020*/ 	.short	0x0006
        /*0022*/ 	.short	0x0030
        /*0024*/ 	.byte	0x00, 0xf0, 0x11, 0x00


	//----- nvinfo : EIATTR_KPARAM_INFO
	.align		4
.L_15:
        /*0028*/ 	.byte	0x04, 0x17
        /*002a*/ 	.short	(.L_17 - .L_16)
.L_16:
        /*002c*/ 	.word	0x00000000
        /*0030*/ 	.short	0x0005
        /*0032*/ 	.short	0x0028
        /*0034*/ 	.byte	0x00, 0xf4, 0x21, 0x00


	//----- nvinfo : EIATTR_KPARAM_INFO
	.align		4
.L_17:
        /*0038*/ 	.byte	0x04, 0x17
        /*003a*/ 	.short	(.L_19 - .L_18)
.L_18:
        /*003c*/ 	.word	0x00000000
        /*0040*/ 	.short	0x0004
        /*0042*/ 	.short	0x0020
        /*0044*/ 	.byte	0x00, 0xf4, 0x21, 0x00


	//----- nvinfo : EIATTR_KPARAM_INFO
	.align		4
.L_19:
        /*0048*/ 	.byte	0x04, 0x17
        /*004a*/ 	.short	(.L_21 - .L_20)
.L_20:
        /*004c*/ 	.word	0x00000000
        /*0050*/ 	.short	0x0003
        /*0052*/ 	.short	0x0018
        /*0054*/ 	.byte	0x00, 0xf4, 0x21, 0x00


	//----- nvinfo : EIATTR_KPARAM_INFO
	.align		4
.L_21:
        /*0058*/ 	.byte	0x04, 0x17
        /*005a*/ 	.short	(.L_23 - .L_22)
.L_22:
        /*005c*/ 	.word	0x00000000
        /*0060*/ 	.short	0x0002
        /*0062*/ 	.short	0x0010
        /*0064*/ 	.byte	0x00, 0xf4, 0x21, 0x00


	//----- nvinfo : EIATTR_KPARAM_INFO
	.align		4
.L_23:
        /*0068*/ 	.byte	0x04, 0x17
        /*006a*/ 	.short	(.L_25 - .L_24)
.L_24:
        /*006c*/ 	.word	0x00000000
        /*0070*/ 	.short	0x0001
        /*0072*/ 	.short	0x0008
        /*0074*/ 	.byte	0x00, 0xf4, 0x21, 0x00


	//----- nvinfo : EIATTR_KPARAM_INFO
	.align		4
.L_25:
        /*0078*/ 	.byte	0x04, 0x17
        /*007a*/ 	.short	(.L_27 - .L_26)
.L_26:
        /*007c*/ 	.word	0x00000000
        /*0080*/ 	.short	0x0000
        /*0082*/ 	.short	0x0000
        /*0084*/ 	.byte	0x00, 0xf4, 0x21, 0x00


	//----- nvinfo : EIATTR_SPARSE_MMA_MASK
	.align		4
.L_27:
        /*0088*/ 	.byte	0x03, 0x50
        /*008a*/ 	.short	0x0000


	//----- nvinfo : EIATTR_MAXREG_COUNT
	.align		4
        /*008c*/ 	.byte	0x03, 0x1b
        /*008e*/ 	.short	0x00ff


	//----- nvinfo : EIATTR_EXIT_INSTR_OFFSETS
	.align		4
        /*0090*/ 	.byte	0x04, 0x1c
        /*0092*/ 	.short	(.L_29 - .L_28)


	//   ....[0]....
.L_28:
        /*0094*/ 	.word	0x000008c0


	//   ....[1]....
        /*0098*/ 	.word	0x00000950


	//----- nvinfo : EIATTR_REQNTID
	.align		4
.L_29:
        /*009c*/ 	.byte	0x04, 0x10
        /*009e*/ 	.short	(.L_31 - .L_30)
.L_30:
        /*00a0*/ 	.word	0x00000080
        /*00a4*/ 	.word	0x00000001
        /*00a8*/ 	.word	0x00000001


	//----- nvinfo : EIATTR_CBANK_PARAM_SIZE
	.align		4
.L_31:
        /*00ac*/ 	.byte	0x03, 0x19
        /*00ae*/ 	.short	0x0038


	//----- nvinfo : EIATTR_PARAM_CBANK
	.align		4
        /*00b0*/ 	.byte	0x04, 0x0a
        /*00b2*/ 	.short	(.L_33 - .L_32)
	.align		4
.L_32:
        /*00b4*/ 	.word	index@(.nv.constant0.triton_poi_fused__native_batch_norm_legit_no_training_relu_51)
        /*00b8*/ 	.short	0x0210
        /*00ba*/ 	.short	0x0038


	//----- nvinfo : EIATTR_SW_WAR
	.align		4
.L_33:
        /*00bc*/ 	.byte	0x04, 0x36
        /*00be*/ 	.short	(.L_35 - .L_34)
.L_34:
        /*00c0*/ 	.word	0x00000008
.L_35:


//--------------------- .nv.callgraph             --------------------------
	.section	.nv.callgraph,"",@"SHT_CUDA_CALLGRAPH"
	.align	4
	.sectionentsize	8
	.align		4
        /*0000*/ 	.word	0x00000000
	.align		4
        /*0004*/ 	.word	0xffffffff
	.align		4
        /*0008*/ 	.word	0x00000000
	.align		4
        /*000c*/ 	.word	0xfffffffe
	.align		4
        /*0010*/ 	.word	0x00000000
	.align		4
        /*0014*/ 	.word	0xfffffffd
	.align		4
        /*0018*/ 	.word	0x00000000
	.align		4
        /*001c*/ 	.word	0xfffffffc


//--------------------- .nv.constant4             --------------------------
	.section	.nv.constant4,"a",@progbits
	.align	8
	.align		8
.nv.constant4:
        /*0000*/ 	.dword	_$_str
	.align		8
        /*0008*/ 	.dword	_$_str_$_2


//--------------------- .text.triton_poi_fused__native_batch_norm_legit_no_training_relu_51 --------------------------
	.section	.text.triton_poi_fused__native_batch_norm_legit_no_training_relu_51,"ax",@progbits
	.sectionflags	@"SHF_BARRIERS=1"
	.align	128
        .global         triton_poi_fused__native_batch_norm_legit_no_training_relu_51
        .type           triton_poi_fused__native_batch_norm_legit_no_training_relu_51,@function
        .size           triton_poi_fused__native_batch_norm_legit_no_training_relu_51,(.L_x_1 - triton_poi_fused__native_batch_norm_legit_no_training_relu_51)
        .other          triton_poi_fused__native_batch_norm_legit_no_training_relu_51,@"STO_CUDA_ENTRY STV_DEFAULT"
triton_poi_fused__native_batch_norm_legit_no_training_relu_51:
.text.triton_poi_fused__native_batch_norm_legit_no_training_relu_51:
[----:B------:R-:W0:Y:S01]  /*0000*/  LDC R1, c[0x0][0x28] ;  /* 0x00000a00ff017b82 */ /* 0x000e220000000800 */
[----:B------:R-:W1:Y:S07]  /*0010*/  S2R R25, SR_CTAID.Y ;  /* 0x0000000000197919 */ /* 0x000e6e0000002600 */
[----:B------:R-:W2:Y:S01]  /*0020*/  LDC.64 R8, c[0x0][0x220] ;  /* 0x00008800ff087b82 */ /* 0x000ea20000000a00 */
[----:B------:R-:W-:Y:S01]  /*0030*/  ULDC.64 UR6, c[0x0][0x208] ;  /* 0x0000820000067ab9 */ /* 0x000fe20000000a00 */
[----:B------:R-:W3:Y:S01]  /*0040*/  S2R R0, SR_TID.X ;  /* 0x0000000000007919 */ /* 0x000ee20000002100 */
[----:B------:R-:W4:Y:S05]  /*0050*/  S2R R27, SR_CTAID.X ;  /* 0x00000000001b7919 */ /* 0x000f2a0000002500 */
[----:B------:R-:W5:Y:S01]  /*0060*/  LDC.64 R22, c[0x0][0x210] ;  /* 0x00008400ff167b82 */ /* 0x000f620000000a00 */
[----:B------:R-:W-:-:S02]  /*0070*/  CS2R R12, SRZ ;  /* 0x00000000000c7805 */ /* 0x000fc4000001ff00 */
[----:B------:R-:W-:-:S05]  /*0080*/  CS2R R14, SRZ ;  /* 0x00000000000e7805 */ /* 0x000fca000001ff00 */
[----:B------:R-:W2:Y:S01]  /*0090*/  LDC.64 R28, c[0x0][0x228] ;  /* 0x00008a00ff1c7b82 */ /* 0x000ea20000000a00 */
[----:B-1----:R-:W-:Y:S02]  /*00a0*/  IMAD.SHL.U32 R25, R25, 0x20, RZ ;  /* 0x0000002019197824 */ /* 0x002fe400078e00ff */
[----:B---3--:R-:W-:Y:S01]  /*00b0*/  IMAD.SHL.U32 R2, R0, 0x4, RZ ;  /* 0x0000000400027824 */ /* 0x008fe200078e00ff */
[----:B------:R-:W-:Y:S01]  /*00c0*/  SHF.R.U32.HI R24, RZ, 0x3, R0 ;  /* 0x00000003ff187819 */ /* 0x000fe20000011600 */
[----:B----4-:R-:W-:-:S03]  /*00d0*/  IMAD.SHL.U32 R27, R27, 0x10, RZ ;  /* 0x000000101b1b7824 */ /* 0x010fc600078e00ff */
[----:B------:R-:W-:Y:S02]  /*00e0*/  LOP3.LUT R10, R25, 0x1c, R2, 0xf8, !PT ;  /* 0x0000001c190a7812 */ /* 0x000fe400078ef802 */
[----:B------:R-:W-:Y:S02]  /*00f0*/  SGXT.U32 R24, R24, 0x4 ;  /* 0x000000041818781a */ /* 0x000fe40000000000 */
[C---:B------:R-:W-:Y:S01]  /*0100*/  ISETP.GE.AND P1, PT, R10.reuse, 0xd00, PT ;  /* 0x00000d000a00780c */ /* 0x040fe20003f26270 */
[----:B------:R-:W-:Y:S01]  /*0110*/  IMAD.HI R2, R10, 0x4ec4ec4f, RZ ;  /* 0x4ec4ec4f0a027827 */ /* 0x000fe200078e02ff */
[----:B------:R-:W-:-:S04]  /*0120*/  LOP3.LUT R4, R27, R24, RZ, 0xfc, !PT ;  /* 0x000000181b047212 */ /* 0x000fc800078efcff */
[----:B------:R-:W-:Y:S02]  /*0130*/  SHF.R.U32.HI R3, RZ, 0x1f, R2 ;  /* 0x0000001fff037819 */ /* 0x000fe40000011602 */
[----:B------:R-:W-:Y:S02]  /*0140*/  ISETP.GE.AND P0, PT, R4, 0x10, PT ;  /* 0x000000100400780c */ /* 0x000fe40003f06270 */
[----:B------:R-:W-:Y:S02]  /*0150*/  LEA.HI.SX32 R5, R2, R3, 0x18 ;  /* 0x0000000302057211 */ /* 0x000fe400078fc2ff */
[----:B------:R-:W1:Y:S01]  /*0160*/  LDC.64 R2, c[0x0][0x218] ;  /* 0x00008600ff027b82 */ /* 0x000e620000000a00 */
[----:B------:R-:W-:Y:S02]  /*0170*/  ISETP.LT.AND P0, PT, R10, 0xd00, !P0 ;  /* 0x00000d000a00780c */ /* 0x000fe40004701270 */
[----:B------:R-:W-:-:S04]  /*0180*/  IMAD R21, R5, -0x340, R10 ;  /* 0xfffffcc005157824 */ /* 0x000fc800078e020a */
[----:B------:R-:W-:Y:S02]  /*0190*/  IMAD R6, R4, 0x340, R21 ;  /* 0x0000034004067824 */ /* 0x000fe400078e0215 */
[----:B--2---:R-:W-:-:S04]  /*01a0*/  IMAD.WIDE R16, R21, 0x4, R8 ;  /* 0x0000000415107825 */ /* 0x004fc800078e0208 */
[----:B------:R-:W-:Y:S01]  /*01b0*/  IMAD R11, R5, 0x3400, R6 ;  /* 0x00003400050b7824 */ /* 0x000fe200078e0206 */
[----:B------:R-:W-:Y:S02]  /*01c0*/  CS2R R4, SRZ ;  /* 0x0000000000047805 */ /* 0x000fe4000001ff00 */
[----:B------:R-:W-:Y:S02]  /*01d0*/  CS2R R6, SRZ ;  /* 0x0000000000067805 */ /* 0x000fe4000001ff00 */
[----:B------:R-:W-:Y:S01]  /*01e0*/  CS2R R8, SRZ ;  /* 0x0000000000087805 */ /* 0x000fe2000001ff00 */
[----:B-----5:R-:W-:-:S03]  /*01f0*/  IMAD.WIDE R22, R11, 0x4, R22 ;  /* 0x000000040b167825 */ /* 0x020fc600078e0216 */
[----:B------:R-:W2:Y:S01]  /*0200*/  @!P1 LDG.E.EL.128 R4, desc[UR6][R16.64] ;  /* 0x0000000610049981 */ /* 0x000ea2000c2e1d00 */
[----:B------:R-:W-:Y:S01]  /*0210*/  CS2R R10, SRZ ;  /* 0x00000000000a7805 */ /* 0x000fe2000001ff00 */
[C---:B-1----:R-:W-:Y:S02]  /*0220*/  IMAD.WIDE R2, R21.reuse, 0x4, R2 ;  /* 0x0000000415027825 */ /* 0x042fe400078e0202 */
[----:B------:R-:W3:Y:S04]  /*0230*/  @P0 LDG.E.EL.128 R12, desc[UR6][R22.64] ;  /* 0x00000006160c0981 */ /* 0x000ee8000c2e1d00 */
[----:B------:R1:W3:Y:S02]  /*0240*/  @!P1 LDG.E.EL.128 R8, desc[UR6][R2.64] ;  /* 0x0000000602089981 */ /* 0x0002e4000c2e1d00 */
[----:B-1----:R-:W1:Y:S01]  /*0250*/  LDC.64 R2, c[0x0][0x230] ;  /* 0x00008c00ff027b82 */ /* 0x002e620000000a00 */
[----:B0-----:R-:W-:Y:S01]  /*0260*/  IMAD.WIDE R28, R21, 0x4, R28 ;  /* 0x00000004151c7825 */ /* 0x001fe200078e021c */
[----:B------:R-:W-:-:S02]  /*0270*/  CS2R R16, SRZ ;  /* 0x0000000000107805 */ /* 0x000fc4000001ff00 */
[----:B------:R-:W-:Y:S02]  /*0280*/  CS2R R18, SRZ ;  /* 0x0000000000127805 */ /* 0x000fe4000001ff00 */
[----:B------:R-:W-:-:S04]  /*0290*/  CS2R R22, SRZ ;  /* 0x0000000000167805 */ /* 0x000fc8000001ff00 */
[----:B------:R0:W4:Y:S01]  /*02a0*/  @!P1 LDG.E.EL.128 R16, desc[UR6][R28.64] ;  /* 0x000000061c109981 */ /* 0x000122000c2e1d00 */
[----:B-1----:R-:W-:Y:S01]  /*02b0*/  IMAD.WIDE R2, R21, 0x4, R2 ;  /* 0x0000000415027825 */ /* 0x002fe200078e0202 */
[----:B------:R-:W-:-:S06]  /*02c0*/  CS2R R20, SRZ ;  /* 0x0000000000147805 */ /* 0x000fcc000001ff00 */
[----:B------:R1:W4:Y:S01]  /*02d0*/  @!P1 LDG.E.EL.128 R20, desc[UR6][R2.64] ;  /* 0x0000000602149981 */ /* 0x000322000c2e1d00 */
[----:B------:R-:W5:Y:S01]  /*02e0*/  S2UR UR5, SR_CgaCtaId ;  /* 0x00000000000579c3 */ /* 0x000f620000008800 */
[----:B0-----:R-:W-:Y:S01]  /*02f0*/  IMAD.SHL.U32 R29, R0, 0x40, RZ ;  /* 0x00000040001d7824 */ /* 0x001fe200078e00ff */
[----:B------:R-:W-:-:S04]  /*0300*/  UMOV UR4, 0x400 ;  /* 0x0000040000047882 */ /* 0x000fc80000000000 */
[----:B------:R-:W-:-:S04]  /*0310*/  LOP3.LUT R29, R29, 0x1c0, RZ, 0xc0, !PT ;  /* 0x000001c01d1d7812 */ /* 0x000fc800078ec0ff */
[----:B-1----:R-:W-:Y:S01]  /*0320*/  LOP3.LUT R3, R29, 0x20, RZ, 0xfc, !PT ;  /* 0x000000201d037812 */ /* 0x002fe200078efcff */
[----:B-----5:R-:W-:-:S06]  /*0330*/  UPRMT UR4, UR5, 0x654, UR4 ;  /* 0x0000065405047896 */ /* 0x020fcc0008000004 */
[----:B------:R-:W-:Y:S01]  /*0340*/  LEA.HI R28, R3, UR4, RZ, 0x1e ;  /* 0x00000004031c7c11 */ /* 0x000fe2000f8ff0ff */
[----:B--2---:R-:W-:Y:S01]  /*0350*/  FADD R4, R4, 9.9999997473787516356e-06 ;  /* 0x3727c5ac04047421 */ /* 0x004fe20000000000 */
[----:B------:R-:W-:-:S05]  /*0360*/  FADD R26, R5, 9.9999997473787516356e-06 ;  /* 0x3727c5ac051a7421 */ /* 0x000fca0000000000 */
[----:B------:R-:W0:Y:S01]  /*0370*/  MUFU.SQRT R4, R4 ;  /* 0x0000000400047308 */ /* 0x000e220000002000 */
[----:B---3--:R-:W-:Y:S01]  /*0380*/  FADD R8, -R8, R12 ;  /* 0x0000000c08087221 */ /* 0x008fe20000000100 */
[----:B------:R-:W-:Y:S01]  /*0390*/  FADD R9, -R9, R13 ;  /* 0x0000000d09097221 */ /* 0x000fe20000000100 */
[----:B------:R-:W-:-:S05]  /*03a0*/  FADD R12, R6, 9.9999997473787516356e-06 ;  /* 0x3727c5ac060c7421 */ /* 0x000fca0000000000 */
[----:B------:R-:W1:Y:S01]  /*03b0*/  MUFU.SQRT R2, R26 ;  /* 0x0000001a00027308 */ /* 0x000e620000002000 */
[----:B------:R-:W-:-:S07]  /*03c0*/  FADD R13, R7, 9.9999997473787516356e-06 ;  /* 0x3727c5ac070d7421 */ /* 0x000fce0000000000 */
[----:B------:R-:W2:Y:S01]  /*03d0*/  MUFU.SQRT R12, R12 ;  /* 0x0000000c000c7308 */ /* 0x000ea20000002000 */
[C---:B0-----:R-:W-:Y:S02]  /*03e0*/  FSETP.GT.AND P4, PT, R4.reuse, 8.50705917302346158658e+37, PT ;  /* 0x7e8000000400780b */ /* 0x041fe40003f84000 */
[----:B------:R-:W-:-:S05]  /*03f0*/  FSETP.GEU.AND P0, PT, R4, 1.175494350822287508e-38, PT ;  /* 0x008000000400780b */ /* 0x000fca0003f0e000 */
[----:B------:R-:W0:Y:S01]  /*0400*/  MUFU.SQRT R13, R13 ;  /* 0x0000000d000d7308 */ /* 0x000e220000002000 */
[----:B-1----:R-:W-:Y:S01]  /*0410*/  FSETP.GT.AND P1, PT, R2, 8.50705917302346158658e+37, PT ;  /* 0x7e8000000200780b */ /* 0x002fe20003f24000 */
[----:B------:R-:W-:Y:S01]  /*0420*/  FADD R10, -R10, R14 ;  /* 0x0000000e0a0a7221 */ /* 0x000fe20000000100 */
[----:B------:R-:W-:Y:S01]  /*0430*/  FSETP.GEU.AND P2, PT, R2, 1.175494350822287508e-38, PT ;  /* 0x008000000200780b */ /* 0x000fe20003f4e000 */
[----:B------:R-:W-:Y:S02]  /*0440*/  IMAD.MOV.U32 R14, RZ, RZ, 0x3e800000 ;  /* 0x3e800000ff0e7424 */ /* 0x000fe400078e00ff */
[----:B------:R-:W-:Y:S01]  /*0450*/  FADD R11, -R11, R15 ;  /* 0x0000000f0b0b7221 */ /* 0x000fe20000000100 */
[----:B------:R-:W-:Y:S01]  /*0460*/  @P4 FMUL R4, R4, 0.25 ;  /* 0x3e80000004044820 */ /* 0x000fe20000400000 */
[----:B--2---:R-:W-:Y:S02]  /*0470*/  FSETP.GT.AND P3, PT, R12, 8.50705917302346158658e+37, PT ;  /* 0x7e8000000c00780b */ /* 0x004fe40003f64000 */
[----:B------:R-:W-:Y:S01]  /*0480*/  FSEL R15, R14, 1, P4 ;  /* 0x3f8000000e0f7808 */ /* 0x000fe20002000000 */
[----:B------:R-:W-:Y:S01]  /*0490*/  @!P0 FMUL R4, R4, 16777216 ;  /* 0x4b80000004048820 */ /* 0x000fe20000400000 */
[----:B------:R-:W-:-:S02]  /*04a0*/  FSETP.GEU.AND P5, PT, R12, 1.175494350822287508e-38, PT ;  /* 0x008000000c00780b */ /* 0x000fc40003fae000 */
[----:B0-----:R-:W-:Y:S01]  /*04b0*/  FSETP.GT.AND P4, PT, R13, 8.50705917302346158658e+37, PT ;  /* 0x7e8000000d00780b */ /* 0x001fe20003f84000 */
[----:B------:R-:W-:Y:S01]  /*04c0*/  @P1 FMUL R2, R2, 0.25 ;  /* 0x3e80000002021820 */ /* 0x000fe20000400000 */
[----:B------:R-:W-:Y:S01]  /*04d0*/  @!P0 FMUL R15, R15, 16777216 ;  /* 0x4b8000000f0f8820 */ /* 0x000fe20000400000 */
[----:B------:R-:W-:Y:S02]  /*04e0*/  FSETP.GEU.AND P0, PT, R13, 1.175494350822287508e-38, PT ;  /* 0x008000000d00780b */ /* 0x000fe40003f0e000 */
[----:B------:R-:W-:Y:S01]  /*04f0*/  @!P2 FMUL R2, R2, 16777216 ;  /* 0x4b8000000202a820 */ /* 0x000fe20000400000 */
[C---:B------:R-:W-:Y:S01]  /*0500*/  LOP3.LUT R5, R29.reuse, R24, RZ, 0xfc, !PT ;  /* 0x000000181d057212 */ /* 0x040fe200078efcff */
[----:B------:R-:W0:Y:S01]  /*0510*/  MUFU.RCP R4, R4 ;  /* 0x0000000400047308 */ /* 0x000e220000001000 */
[C---:B------:R-:W-:Y:S01]  /*0520*/  LOP3.LUT R24, R29.reuse, 0x10, RZ, 0xfc, !PT ;  /* 0x000000101d187812 */ /* 0x040fe200078efcff */
[----:B------:R-:W-:Y:S01]  /*0530*/  @P3 FMUL R12, R12, 0.25 ;  /* 0x3e8000000c0c3820 */ /* 0x000fe20000400000 */
[----:B------:R-:W-:-:S02]  /*0540*/  LEA.HI R6, R29, UR4, RZ, 0x1e ;  /* 0x000000041d067c11 */ /* 0x000fc4000f8ff0ff */
[----:B------:R-:W-:Y:S01]  /*0550*/  LOP3.LUT R29, R29, 0x30, RZ, 0xfc, !PT ;  /* 0x000000301d1d7812 */ /* 0x000fe200078efcff */
[----:B------:R-:W-:Y:S02]  /*0560*/  @P4 FMUL R13, R13, 0.25 ;  /* 0x3e8000000d0d4820 */ /* 0x000fe40000400000 */
[----:B------:R-:W1:Y:S01]  /*0570*/  MUFU.RCP R2, R2 ;  /* 0x0000000200027308 */ /* 0x000e620000001000 */
[----:B------:R-:W-:Y:S01]  /*0580*/  @!P5 FMUL R12, R12, 16777216 ;  /* 0x4b8000000c0cd820 */ /* 0x000fe20000400000 */
[----:B------:R-:W-:Y:S01]  /*0590*/  LEA.HI R26, R29, UR4, RZ, 0x1e ;  /* 0x000000041d1a7c11 */ /* 0x000fe2000f8ff0ff */
[----:B------:R-:W-:Y:S01]  /*05a0*/  @!P0 FMUL R13, R13, 16777216 ;  /* 0x4b8000000d0d8820 */ /* 0x000fe20000400000 */
[----:B------:R-:W-:-:S04]  /*05b0*/  FSEL R29, R14, 1, P1 ;  /* 0x3f8000000e1d7808 */ /* 0x000fc80000800000 */
[----:B------:R-:W2:Y:S01]  /*05c0*/  MUFU.RCP R12, R12 ;  /* 0x0000000c000c7308 */ /* 0x000ea20000001000 */
[----:B------:R-:W-:Y:S01]  /*05d0*/  @!P2 FMUL R29, R29, 16777216 ;  /* 0x4b8000001d1da820 */ /* 0x000fe20000400000 */
[----:B0-----:R-:W-:-:S06]  /*05e0*/  FMUL R15, R4, R15 ;  /* 0x0000000f040f7220 */ /* 0x001fcc0000400000 */
[----:B------:R-:W0:Y:S01]  /*05f0*/  MUFU.RCP R13, R13 ;  /* 0x0000000d000d7308 */ /* 0x000e220000001000 */
[----:B-1----:R-:W-:Y:S01]  /*0600*/  FMUL R4, R2, R29 ;  /* 0x0000001d02047220 */ /* 0x002fe20000400000 */
[C---:B------:R-:W-:Y:S02]  /*0610*/  FSEL R29, R14.reuse, 1, P3 ;  /* 0x3f8000000e1d7808 */ /* 0x040fe40001800000 */
[----:B------:R-:W-:-:S03]  /*0620*/  FSEL R14, R14, 1, P4 ;  /* 0x3f8000000e0e7808 */ /* 0x000fc60002000000 */
[----:B------:R-:W-:Y:S02]  /*0630*/  @!P5 FMUL R29, R29, 16777216 ;  /* 0x4b8000001d1dd820 */ /* 0x000fe40000400000 */
[----:B------:R-:W-:Y:S01]  /*0640*/  @!P0 FMUL R14, R14, 16777216 ;  /* 0x4b8000000e0e8820 */ /* 0x000fe20000400000 */
[----:B------:R-:W-:Y:S01]  /*0650*/  LEA.HI R24, R24, UR4, RZ, 0x1e ;  /* 0x0000000418187c11 */ /* 0x000fe2000f8ff0ff */
[----:B--2---:R-:W-:Y:S01]  /*0660*/  FMUL R29, R12, R29 ;  /* 0x0000001d0c1d7220 */ /* 0x004fe20000400000 */
[----:B------:R-:W-:Y:S01]  /*0670*/  FMUL R15, R15, R8 ;  /* 0x000000080f0f7220 */ /* 0x000fe20000400000 */
[----:B------:R-:W-:Y:S01]  /*0680*/  FMUL R4, R4, R9 ;  /* 0x0000000904047220 */ /* 0x000fe20000400000 */
[----:B0-----:R-:W-:Y:S01]  /*0690*/  FMUL R14, R13, R14 ;  /* 0x0000000e0d0e7220 */ /* 0x001fe20000400000 */
[----:B------:R-:W-:Y:S02]  /*06a0*/  IMAD R7, R5, 0x4, R24 ;  /* 0x0000000405077824 */ /* 0x000fe400078e0218 */
[----:B------:R-:W-:Y:S01]  /*06b0*/  FMUL R29, R29, R10 ;  /* 0x0000000a1d1d7220 */ /* 0x000fe20000400000 */
[----:B------:R-:W-:Y:S01]  /*06c0*/  SHF.R.U32.HI R24, RZ, 0x2, R0 ;  /* 0x00000002ff187819 */ /* 0x000fe20000011600 */
[----:B------:R-:W-:Y:S01]  /*06d0*/  FMUL R14, R14, R11 ;  /* 0x0000000b0e0e7220 */ /* 0x000fe20000400000 */
[----:B----4-:R-:W-:Y:S01]  /*06e0*/  FFMA R15, R15, R16, R20 ;  /* 0x000000100f0f7223 */ /* 0x010fe20000000014 */
[----:B------:R-:W-:Y:S01]  /*06f0*/  FFMA R4, R4, R17, R21 ;  /* 0x0000001104047223 */ /* 0x000fe20000000015 */
[----:B------:R-:W-:Y:S01]  /*0700*/  FFMA R18, R29, R18, R22 ;  /* 0x000000121d127223 */ /* 0x000fe20000000016 */
[----:B------:R-:W-:Y:S01]  /*0710*/  SGXT.U32 R2, R24, 0x5 ;  /* 0x000000051802781a */ /* 0x000fe20000000000 */
[----:B------:R-:W-:Y:S01]  /*0720*/  FFMA R14, R14, R19, R23 ;  /* 0x000000130e0e7223 */ /* 0x000fe20000000017 */
[----:B------:R-:W-:Y:S01]  /*0730*/  IMAD.SHL.U32 R9, R0, 0x10, RZ ;  /* 0x0000001000097824 */ /* 0x000fe200078e00ff */
[----:B------:R-:W-:-:S02]  /*0740*/  FSETP.GEU.AND P4, PT, R15, RZ, PT ;  /* 0x000000ff0f00720b */ /* 0x000fc40003f8e000 */
[----:B------:R-:W-:Y:S02]  /*0750*/  FSETP.GEU.AND P3, PT, R4, RZ, PT ;  /* 0x000000ff0400720b */ /* 0x000fe40003f6e000 */
[----:B------:R-:W-:Y:S01]  /*0760*/  LOP3.LUT R25, R25, R2, RZ, 0xfc, !PT ;  /* 0x0000000219197212 */ /* 0x000fe200078efcff */
[----:B------:R-:W-:Y:S01]  /*0770*/  IMAD.SHL.U32 R2, R0, 0x4, RZ ;  /* 0x0000000400027824 */ /* 0x000fe200078e00ff */
[----:B------:R-:W-:Y:S01]  /*0780*/  FSETP.GEU.AND P2, PT, R18, RZ, PT ;  /* 0x000000ff1200720b */ /* 0x000fe20003f4e000 */
[----:B------:R-:W-:Y:S01]  /*0790*/  IMAD R3, R5, 0x4, R6 ;  /* 0x0000000405037824 */ /* 0x000fe200078e0206 */
[----:B------:R-:W-:Y:S02]  /*07a0*/  LOP3.LUT R8, R0, 0x7c, RZ, 0xc0, !PT ;  /* 0x0000007c00087812 */ /* 0x000fe400078ec0ff */
[----:B------:R-:W-:Y:S02]  /*07b0*/  FSETP.GEU.AND P1, PT, R14, RZ, PT ;  /* 0x000000ff0e00720b */ /* 0x000fe40003f2e000 */
[----:B------:R-:W-:Y:S01]  /*07c0*/  FSEL R0, R15, RZ, P4 ;  /* 0x000000ff0f007208 */ /* 0x000fe20002000000 */
[----:B------:R-:W-:Y:S01]  /*07d0*/  IMAD R6, R5, 0x4, R28 ;  /* 0x0000000405067824 */ /* 0x000fe200078e021c */
[----:B------:R-:W-:-:S02]  /*07e0*/  LOP3.LUT R11, R9, 0x7f0, RZ, 0xc0, !PT ;  /* 0x000007f0090b7812 */ /* 0x000fc400078ec0ff */
[----:B------:R-:W-:Y:S01]  /*07f0*/  FSEL R4, R4, RZ, P3 ;  /* 0x000000ff04047208 */ /* 0x000fe20001800000 */
[----:B------:R-:W-:Y:S01]  /*0800*/  IMAD R5, R5, 0x4, R26 ;  /* 0x0000000405057824 */ /* 0x000fe200078e021a */
[----:B------:R-:W-:Y:S02]  /*0810*/  FSEL R9, R18, RZ, P2 ;  /* 0x000000ff12097208 */ /* 0x000fe40001000000 */
[----:B------:R-:W-:Y:S01]  /*0820*/  FSEL R14, R14, RZ, P1 ;  /* 0x000000ff0e0e7208 */ /* 0x000fe20000800000 */
[----:B------:R0:W-:Y:S04]  /*0830*/  STS [R3], R0 ;  /* 0x0000000003007388 */ /* 0x0001e80000000800 */
[----:B------:R0:W-:Y:S04]  /*0840*/  STS [R7+0x40], R4 ;  /* 0x0000400407007388 */ /* 0x0001e80000000800 */
[----:B------:R0:W-:Y:S04]  /*0850*/  STS [R6+0x80], R9 ;  /* 0x0000800906007388 */ /* 0x0001e80000000800 */
[----:B------:R0:W-:Y:S01]  /*0860*/  STS [R5+0xc0], R14 ;  /* 0x0000c00e05007388 */ /* 0x0001e20000000800 */
[----:B------:R-:W-:Y:S01]  /*0870*/  LOP3.LUT R2, R27, 0xc, R2, 0xf8, !PT ;  /* 0x0000000c1b027812 */ /* 0x000fe200078ef802 */
[----:B------:R-:W-:Y:S03]  /*0880*/  BAR.SYNC.DEFER_BLOCKING 0x0 ;  /* 0x0000000000007b1d */ /* 0x000fe60000010000 */
[----:B------:R-:W-:-:S04]  /*0890*/  ISETP.GE.AND P0, PT, R2, 0x10, PT ;  /* 0x000000100200780c */ /* 0x000fc80003f06270 */
[----:B------:R-:W-:Y:S02]  /*08a0*/  ISETP.LT.AND P0, PT, R25, 0xd00, !P0 ;  /* 0x00000d001900780c */ /* 0x000fe40004701270 */
[----:B------:R-:W-:-:S11]  /*08b0*/  IADD3 R11, R11, UR4, R8 ;  /* 0x000000040b0b7c10 */ /* 0x000fd6000fffe008 */
[----:B0-----:R-:W-:Y:S05]  /*08c0*/  @!P0 EXIT ;  /* 0x000000000000894d */ /* 0x001fea0003800000 */
[----:B------:R-:W-:Y:S01]  /*08d0*/  LDS R4, [R11] ;  /* 0x000000000b047984 */ /* 0x000fe20000000800 */
[----:B------:R-:W0:Y:S01]  /*08e0*/  LDC.64 R8, c[0x0][0x238] ;  /* 0x00008e00ff087b82 */ /* 0x000e220000000a00 */
[----:B------:R-:W-:Y:S02]  /*08f0*/  IMAD R3, R25, 0x10, R2 ;  /* 0x0000001019037824 */ /* 0x000fe400078e0202 */
[----:B------:R-:W-:Y:S04]  /*0900*/  LDS R5, [R11+0x4] ;  /* 0x000004000b057984 */ /* 0x000fe80000000800 */
[----:B------:R-:W-:Y:S04]  /*0910*/  LDS R6, [R11+0x8] ;  /* 0x000008000b067984 */ /* 0x000fe80000000800 */
[----:B------:R-:W1:Y:S01]  /*0920*/  LDS R7, [R11+0xc] ;  /* 0x00000c000b077984 */ /* 0x000e620000000800 */
[----:B0-----:R-:W-:-:S05]  /*0930*/  IMAD.WIDE R2, R3, 0x4, R8 ;  /* 0x0000000403027825 */ /* 0x001fca00078e0208 */
[----:B-1----:R-:W-:Y:S01]  /*0940*/  STG.E.128 desc[UR6][R2.64], R4 ;  /* 0x0000000402007986 */ /* 0x002fe2000c101d06 */
[----:B------:R-:W-:Y:S05]  /*0950*/  EXIT ;  /* 0x000000000000794d */ /* 0x000fea0003800000 */
.L_x_0:
[----:B------:R-:W-:-:S00]  /*0960*/  BRA `(.L_x_0) ;  /* 0xfffffffc00fc7947 */ /* 0x000fc0000383ffff */
[----:B------:R-:W-:-:S00]  /*0970*/  NOP ;  /* 0x0000000000007918 */ /* 0x000fc00000000000 */
        /* <DEDUP_REMOVED lines=8> */
.L_x_1:


//--------------------- .nv.global.init           --------------------------
	.section	.nv.global.init,"aw",@progbits
.nv.global.init:
	.type		_$_str,@object
	.size		_$_str,(_$_str_$_2 - _$_str)
_$_str:
        /*0000*/ 	.byte	0x5f, 0x5f, 0x43, 0x55, 0x44, 0x41, 0x5f, 0x46, 0x54, 0x5a, 0x00
	.type		_$_str_$_2,@object
	.size		_$_str_$_2,(.L_1 - _$_str_$_2)
_$_str_$_2:
        /*000b*/ 	.byte	0x5f, 0x5f, 0x43, 0x55, 0x44, 0x41, 0x5f, 0x50, 0x52, 0x45, 0x43, 0x5f, 0x53, 0x51, 0x52, 0x54
        /*001b*/ 	.byte	0x00
.L_1:


//--------------------- .nv.shared.triton_poi_fused__native_batch_norm_legit_no_training_relu_51 --------------------------
	.section	.nv.shared.triton_poi_fused__native_batch_norm_legit_no_training_relu_51,"aw",@nobits
	.sectionflags	@""
	.align	16
	.zero		1024


//--------------------- .nv.constant0.triton_poi_fused__native_batch_norm_legit_no_training_relu_51 --------------------------
	.section	.nv.constant0.triton_poi_fused__native_batch_norm_legit_no_training_relu_51,"a",@progbits
	.sectionflags	@""
	.align	4
.nv.constant0.triton_poi_fused__native_batch_norm_legit_no_training_relu_51:
	.zero		584
